.version 7.0
.target sm_70
.address_size 64

//
// ReLU Activation
//
.visible .entry relu_fp32(
    .param .u64 input,      // Input tensor
    .param .u64 output,     // Output tensor
    .param .u32 n_elements  // Number of elements
) {
    .reg .pred %p1, %p2;
    .reg .b32 %r<8>;
    .reg .b64 %rd<8>;
    .reg .f32 %f<4>;

    // Calculate global thread ID
    mov.u32 %r1, %ctaid.x;
    mov.u32 %r2, %ntid.x;
    mov.u32 %r3, %tid.x;
    mad.lo.u32 %r4, %r1, %r2, %r3;

    // Load parameters
    ld.param.u64 %rd1, [input];
    ld.param.u64 %rd2, [output];
    ld.param.u32 %r5, [n_elements];

    // Boundary check
    setp.ge.u32 %p1, %r4, %r5;
    @%p1 bra END;

    // Calculate input/output addresses
    cvt.u64.u32 %rd3, %r4;
    mul.wide.u32 %rd4, %r4, 4;
    add.u64 %rd5, %rd1, %rd4;  // input + offset
    add.u64 %rd6, %rd2, %rd4;  // output + offset

    // Load input value
    ld.global.f32 %f1, [%rd5];

    // ReLU operation: max(0, x)
    mov.f32 %f2, 0f00000000;
    max.f32 %f3, %f1, %f2;

    // Store result
    st.global.f32 [%rd6], %f3;

END:
    ret;
}

//
// Sigmoid Activation
//
.visible .entry sigmoid_fp32(
    .param .u64 input,
    .param .u64 output,
    .param .u32 n_elements
) {
    .reg .pred %p1;
    .reg .b32 %r<8>;
    .reg .b64 %rd<8>;
    .reg .f32 %f<8>;

    // Calculate global thread ID
    mov.u32 %r1, %ctaid.x;
    mov.u32 %r2, %ntid.x;
    mov.u32 %r3, %tid.x;
    mad.lo.u32 %r4, %r1, %r2, %r3;

    // Boundary check
    ld.param.u32 %r5, [n_elements];
    setp.ge.u32 %p1, %r4, %r5;
    @%p1 bra END;

    // Calculate addresses
    ld.param.u64 %rd1, [input];
    ld.param.u64 %rd2, [output];
    mul.wide.u32 %rd3, %r4, 4;
    add.u64 %rd4, %rd1, %rd3;
    add.u64 %rd5, %rd2, %rd3;

    // Load input
    ld.global.f32 %f1, [%rd4];

    // Sigmoid implementation: 1 / (1 + exp(-x))
    // Using fast approximation for exp
    neg.f32 %f2, %f1;
    ex2.approx.f32 %f3, %f2;    // exp(-x)
    mov.f32 %f4, 0f3f800000;    // 1.0f
    add.f32 %f5, %f3, %f4;      // 1 + exp(-x)
    rcp.approx.f32 %f6, %f5;    // 1 / (1 + exp(-x))

    // Store result
    st.global.f32 [%rd5], %f6;

END:
    ret;
}

//
// Tanh Activation
//
.visible .entry tanh_fp32(
    .param .u64 input,
    .param .u64 output,
    .param .u32 n_elements
) {
    .reg .pred %p1;
    .reg .b32 %r<8>;
    .reg .b64 %rd<8>;
    .reg .f32 %f<8>;

    // Calculate global thread ID
    mov.u32 %r1, %ctaid.x;
    mov.u32 %r2, %ntid.x;
    mov.u32 %r3, %tid.x;
    mad.lo.u32 %r4, %r1, %r2, %r3;

    // Boundary check
    ld.param.u32 %r5, [n_elements];
    setp.ge.u32 %p1, %r4, %r5;
    @%p1 bra END;

    // Calculate addresses
    ld.param.u64 %rd1, [input];
    ld.param.u64 %rd2, [output];
    mul.wide.u32 %rd3, %r4, 4;
    add.u64 %rd4, %rd1, %rd3;
    add.u64 %rd5, %rd2, %rd3;

    // Load input
    ld.global.f32 %f1, [%rd4];

    // Tanh implementation using exp
    // tanh(x) = (exp(2x) - 1) / (exp(2x) + 1)
    mul.f32 %f2, %f1, 0f40000000;  // 2x
    ex2.approx.f32 %f3, %f2;       // exp(2x)
    mov.f32 %f4, 0f3f800000;       // 1.0f
    sub.f32 %f5, %f3, %f4;         // exp(2x) - 1
    add.f32 %f6, %f3, %f4;         // exp(2x) + 1
    div.rn.f32 %f7, %f5, %f6;      // (exp(2x) - 1) / (exp(2x) + 1)

    // Store result
    st.global.f32 [%rd5], %f7;

END:
    ret;
}


// ===== COMPILED SASS (sm_100) =====

	.target	sm_100

	.elftype	@"ET_EXEC"


//--------------------- .note.nv.tkinfo           --------------------------
	.section	.note.nv.tkinfo,"",@"SHT_NOTE"
	.sectionflags	@"SHF_NOTE_NV_TKINFO"
	.tkinfo
        /*0018*/ 	.word	0x00000002
        /*0030*/ 	.string	""
        /*0030*/ 	.string	"ptxas"
        /*0030*/ 	.string	"Cuda compilation tools, release 13.0, V13.0.88"
        /*0030*/ 	.string	"Build cuda_13.0.r13.0/compiler.36424714_0"
        /*0030*/ 	.string	"-arch sm_100 "



//--------------------- .note.nv.cuinfo           --------------------------
	.section	.note.nv.cuinfo,"",@"SHT_NOTE"
	.sectionflags	@"SHF_NOTE_NV_CUINFO"
        /*0018*/ 	.short	0x0002
        /*001a*/ 	.short	0x0046
        /*001c*/ 	.short	0x0082
	.zero		2


//--------------------- .nv.info                  --------------------------
	.section	.nv.info,"",@"SHT_CUDA_INFO"
	.align	4


	//----- nvinfo : EIATTR_REGCOUNT
	.align		4
        /*0000*/ 	.byte	0x04, 0x2f
        /*0002*/ 	.short	(.L_1 - .L_0)
	.align		4
.L_0:
        /*0004*/ 	.word	index@(relu_fp32)
        /*0008*/ 	.word	0x0000000a


	//----- nvinfo : EIATTR_FRAME_SIZE
	.align		4
.L_1:
        /*000c*/ 	.byte	0x04, 0x11
        /*000e*/ 	.short	(.L_3 - .L_2)
	.align		4
.L_2:
        /*0010*/ 	.word	index@(relu_fp32)
        /*0014*/ 	.word	0x00000000


	//----- nvinfo : EIATTR_REGCOUNT
	.align		4
.L_3:
        /*0018*/ 	.byte	0x04, 0x2f
        /*001a*/ 	.short	(.L_5 - .L_4)
	.align		4
.L_4:
        /*001c*/ 	.word	index@(sigmoid_fp32)
        /*0020*/ 	.word	0x0000000c


	//----- nvinfo : EIATTR_FRAME_SIZE
	.align		4
.L_5:
        /*0024*/ 	.byte	0x04, 0x11
        /*0026*/ 	.short	(.L_7 - .L_6)
	.align		4
.L_6:
        /*0028*/ 	.word	index@(sigmoid_fp32)
        /*002c*/ 	.word	0x00000000


	//----- nvinfo : EIATTR_REGCOUNT
	.align		4
.L_7:
        /*0030*/ 	.byte	0x04, 0x2f
        /*0032*/ 	.short	(.L_9 - .L_8)
	.align		4
.L_8:
        /*0034*/ 	.word	index@(tanh_fp32)
        /*0038*/ 	.word	0x00000010


	//----- nvinfo : EIATTR_FRAME_SIZE
	.align		4
.L_9:
        /*003c*/ 	.byte	0x04, 0x11
        /*003e*/ 	.short	(.L_11 - .L_10)
	.align		4
.L_10:
        /*0040*/ 	.word	index@($__internal_0_$__cuda_sm3x_div_rn_noftz_f32_slowpath)
        /*0044*/ 	.word	0x00000000


	//----- nvinfo : EIATTR_FRAME_SIZE
	.align		4
.L_11:
        /*0048*/ 	.byte	0x04, 0x11
        /*004a*/ 	.short	(.L_13 - .L_12)
	.align		4
.L_12:
        /*004c*/ 	.word	index@(tanh_fp32)
        /*0050*/ 	.word	0x00000000


	//----- nvinfo : EIATTR_MIN_STACK_SIZE
	.align		4
.L_13:
        /*0054*/ 	.byte	0x04, 0x12
        /*0056*/ 	.short	(.L_15 - .L_14)
	.align		4
.L_14:
        /*0058*/ 	.word	index@(tanh_fp32)
        /*005c*/ 	.word	0x00000000


	//----- nvinfo : EIATTR_MIN_STACK_SIZE
	.align		4
.L_15:
        /*0060*/ 	.byte	0x04, 0x12
        /*0062*/ 	.short	(.L_17 - .L_16)
	.align		4
.L_16:
        /*0064*/ 	.word	index@(sigmoid_fp32)
        /*0068*/ 	.word	0x00000000


	//----- nvinfo : EIATTR_MIN_STACK_SIZE
	.align		4
.L_17:
        /*006c*/ 	.byte	0x04, 0x12
        /*006e*/ 	.short	(.L_19 - .L_18)
	.align		4
.L_18:
        /*0070*/ 	.word	index@(relu_fp32)
        /*0074*/ 	.word	0x00000000
.L_19:


//--------------------- .nv.compat                --------------------------
	.section	.nv.compat,"",@"SHT_CUDA_COMPAT_INFO"
	.align	4
        /*0000*/ 	.byte	0x02, 0x09, 0x00, 0x00, 0x02, 0x02, 0x01, 0x00, 0x02, 0x05, 0x05, 0x00, 0x03, 0x07, 0x01, 0x01
        /*0010*/ 	.byte	0x02, 0x03, 0x00, 0x00, 0x02, 0x06, 0x01, 0x00, 0x04, 0x0b, 0x08, 0x00, 0x01, 0x00, 0x00, 0x00
        /*0020*/ 	.byte	0x00, 0x00, 0x00, 0x00


//--------------------- .nv.info.tanh_fp32        --------------------------
	.section	.nv.info.tanh_fp32,"",@"SHT_CUDA_INFO"
	.sectionflags	@""
	.align	4


	//----- nvinfo : EIATTR_CUDA_API_VERSION
	.align		4
        /*0000*/ 	.byte	0x04, 0x37
        /*0002*/ 	.short	(.L_21 - .L_20)
.L_20:
        /*0004*/ 	.word	0x00000082


	//----- nvinfo : EIATTR_KPARAM_INFO
	.align		4
.L_21:
        /*0008*/ 	.byte	0x04, 0x17
        /*000a*/ 	.short	(.L_23 - .L_22)
.L_22:
        /*000c*/ 	.word	0x00000000
        /*0010*/ 	.short	0x0002
        /*0012*/ 	.short	0x0010
        /*0014*/ 	.byte	0x00, 0xf0, 0x11, 0x00


	//----- nvinfo : EIATTR_KPARAM_INFO
	.align		4
.L_23:
        /*0018*/ 	.byte	0x04, 0x17
        /*001a*/ 	.short	(.L_25 - .L_24)
.L_24:
        /*001c*/ 	.word	0x00000000
        /*0020*/ 	.short	0x0001
        /*0022*/ 	.short	0x0008
        /*0024*/ 	.byte	0x00, 0xf0, 0x21, 0x00


	//----- nvinfo : EIATTR_KPARAM_INFO
	.align		4
.L_25:
        /*0028*/ 	.byte	0x04, 0x17
        /*002a*/ 	.short	(.L_27 - .L_26)
.L_26:
        /*002c*/ 	.word	0x00000000
        /*0030*/ 	.short	0x0000
        /*0032*/ 	.short	0x0000
        /*0034*/ 	.byte	0x00, 0xf0, 0x21, 0x00


	//----- nvinfo : EIATTR_SPARSE_MMA_MASK
	.align		4
.L_27:
        /*0038*/ 	.byte	0x03, 0x50
        /*003a*/ 	.short	0x0000


	//----- nvinfo : EIATTR_MAXREG_COUNT
	.align		4
        /*003c*/ 	.byte	0x03, 0x1b
        /*003e*/ 	.short	0x00ff


	//----- nvinfo : EIATTR_MERCURY_ISA_VERSION
	.align		4
        /*0040*/ 	.byte	0x03, 0x5f
        /*0042*/ 	.short	0x0101


	//----- nvinfo : EIATTR_VRC_CTA_INIT_COUNT
	.align		4
        /*0044*/ 	.byte	0x02, 0x4a
	.zero		1
	.zero		1


	//----- nvinfo : EIATTR_EXIT_INSTR_OFFSETS
	.align		4
        /*0048*/ 	.byte	0x04, 0x1c
        /*004a*/ 	.short	(.L_29 - .L_28)


	//   ....[0]....
.L_28:
        /*004c*/ 	.word	0x00000070


	//   ....[1]....
        /*0050*/ 	.word	0x00000230


	//----- nvinfo : EIATTR_CRS_STACK_SIZE
	.align		4
.L_29:
        /*0054*/ 	.byte	0x04, 0x1e
        /*0056*/ 	.short	(.L_31 - .L_30)
.L_30:
        /*0058*/ 	.word	0x00000000


	//----- nvinfo : EIATTR_CBANK_PARAM_SIZE
	.align		4
.L_31:
        /*005c*/ 	.byte	0x03, 0x19
        /*005e*/ 	.short	0x0014


	//----- nvinfo : EIATTR_PARAM_CBANK
	.align		4
        /*0060*/ 	.byte	0x04, 0x0a
        /*0062*/ 	.short	(.L_33 - .L_32)
	.align		4
.L_32:
        /*0064*/ 	.word	index@(.nv.constant0.tanh_fp32)
        /*0068*/ 	.short	0x0380
        /*006a*/ 	.short	0x0014


	//----- nvinfo : EIATTR_SW_WAR
	.align		4
.L_33:
        /*006c*/ 	.byte	0x04, 0x36
        /*006e*/ 	.short	(.L_35 - .L_34)
.L_34:
        /*0070*/ 	.word	0x00000008
.L_35:


//--------------------- .nv.info.sigmoid_fp32     --------------------------
	.section	.nv.info.sigmoid_fp32,"",@"SHT_CUDA_INFO"
	.sectionflags	@""
	.align	4


	//----- nvinfo : EIATTR_CUDA_API_VERSION
	.align		4
        /*0000*/ 	.byte	0x04, 0x37
        /*0002*/ 	.short	(.L_37 - .L_36)
.L_36:
        /*0004*/ 	.word	0x00000082


	//----- nvinfo : EIATTR_KPARAM_INFO
	.align		4
.L_37:
        /*0008*/ 	.byte	0x04, 0x17
        /*000a*/ 	.short	(.L_39 - .L_38)
.L_38:
        /*000c*/ 	.word	0x00000000
        /*0010*/ 	.short	0x0002
        /*0012*/ 	.short	0x0010
        /*0014*/ 	.byte	0x00, 0xf0, 0x11, 0x00


	//----- nvinfo : EIATTR_KPARAM_INFO
	.align		4
.L_39:
        /*0018*/ 	.byte	0x04, 0x17
        /*001a*/ 	.short	(.L_41 - .L_40)
.L_40:
        /*001c*/ 	.word	0x00000000
        /*0020*/ 	.short	0x0001
        /*0022*/ 	.short	0x0008
        /*0024*/ 	.byte	0x00, 0xf0, 0x21, 0x00


	//----- nvinfo : EIATTR_KPARAM_INFO
	.align		4
.L_41:
        /*0028*/ 	.byte	0x04, 0x17
        /*002a*/ 	.short	(.L_43 - .L_42)
.L_42:
        /*002c*/ 	.word	0x00000000
        /*0030*/ 	.short	0x0000
        /*0032*/ 	.short	0x0000
        /*0034*/ 	.byte	0x00, 0xf0, 0x21, 0x00


	//----- nvinfo : EIATTR_SPARSE_MMA_MASK
	.align		4
.L_43:
        /*0038*/ 	.byte	0x03, 0x50
        /*003a*/ 	.short	0x0000


	//----- nvinfo : EIATTR_MAXREG_COUNT
	.align		4
        /*003c*/ 	.byte	0x03, 0x1b
        /*003e*/ 	.short	0x00ff


	//----- nvinfo : EIATTR_MERCURY_ISA_VERSION
	.align		4
        /*0040*/ 	.byte	0x03, 0x5f
        /*0042*/ 	.short	0x0101


	//----- nvinfo : EIATTR_VRC_CTA_INIT_COUNT
	.align		4
        /*0044*/ 	.byte	0x02, 0x4a
	.zero		1
	.zero		1


	//----- nvinfo : EIATTR_EXIT_INSTR_OFFSETS
	.align		4
        /*0048*/ 	.byte	0x04, 0x1c
        /*004a*/ 	.short	(.L_45 - .L_44)


	//   ....[0]....
.L_44:
        /*004c*/ 	.word	0x00000070


	//   ....[1]....
        /*0050*/ 	.word	0x000001b0


	//----- nvinfo : EIATTR_CBANK_PARAM_SIZE
	.align		4
.L_45:
        /*0054*/ 	.byte	0x03, 0x19
        /*0056*/ 	.short	0x0014


	//----- nvinfo : EIATTR_PARAM_CBANK
	.align		4
        /*0058*/ 	.byte	0x04, 0x0a
        /*005a*/ 	.short	(.L_47 - .L_46)
	.align		4
.L_46:
        /*005c*/ 	.word	index@(.nv.constant0.sigmoid_fp32)
        /*0060*/ 	.short	0x0380
        /*0062*/ 	.short	0x0014


	//----- nvinfo : EIATTR_SW_WAR
	.align		4
.L_47:
        /*0064*/ 	.byte	0x04, 0x36
        /*0066*/ 	.short	(.L_49 - .L_48)
.L_48:
        /*0068*/ 	.word	0x00000008
.L_49:


//--------------------- .nv.info.relu_fp32        --------------------------
	.section	.nv.info.relu_fp32,"",@"SHT_CUDA_INFO"
	.sectionflags	@""
	.align	4


	//----- nvinfo : EIATTR_CUDA_API_VERSION
	.align		4
        /*0000*/ 	.byte	0x04, 0x37
        /*0002*/ 	.short	(.L_51 - .L_50)
.L_50:
        /*0004*/ 	.word	0x00000082


	//----- nvinfo : EIATTR_KPARAM_INFO
	.align		4
.L_51:
        /*0008*/ 	.byte	0x04, 0x17
        /*000a*/ 	.short	(.L_53 - .L_52)
.L_52:
        /*000c*/ 	.word	0x00000000
        /*0010*/ 	.short	0x0002
        /*0012*/ 	.short	0x0010
        /*0014*/ 	.byte	0x00, 0xf0, 0x11, 0x00


	//----- nvinfo : EIATTR_KPARAM_INFO
	.align		4
.L_53:
        /*0018*/ 	.byte	0x04, 0x17
        /*001a*/ 	.short	(.L_55 - .L_54)
.L_54:
        /*001c*/ 	.word	0x00000000
        /*0020*/ 	.short	0x0001
        /*0022*/ 	.short	0x0008
        /*0024*/ 	.byte	0x00, 0xf0, 0x21, 0x00


	//----- nvinfo : EIATTR_KPARAM_INFO
	.align		4
.L_55:
        /*0028*/ 	.byte	0x04, 0x17
        /*002a*/ 	.short	(.L_57 - .L_56)
.L_56:
        /*002c*/ 	.word	0x00000000
        /*0030*/ 	.short	0x0000
        /*0032*/ 	.short	0x0000
        /*0034*/ 	.byte	0x00, 0xf0, 0x21, 0x00


	//----- nvinfo : EIATTR_SPARSE_MMA_MASK
	.align		4
.L_57:
        /*0038*/ 	.byte	0x03, 0x50
        /*003a*/ 	.short	0x0000


	//----- nvinfo : EIATTR_MAXREG_COUNT
	.align		4
        /*003c*/ 	.byte	0x03, 0x1b
        /*003e*/ 	.short	0x00ff


	//----- nvinfo : EIATTR_MERCURY_ISA_VERSION
	.align		4
        /*0040*/ 	.byte	0x03, 0x5f
        /*0042*/ 	.short	0x0101


	//----- nvinfo : EIATTR_VRC_CTA_INIT_COUNT
	.align		4
        /*0044*/ 	.byte	0x02, 0x4a
	.zero		1
	.zero		1


	//----- nvinfo : EIATTR_EXIT_INSTR_OFFSETS
	.align		4
        /*0048*/ 	.byte	0x04, 0x1c
        /*004a*/ 	.short	(.L_59 - .L_58)


	//   ....[0]....
.L_58:
        /*004c*/ 	.word	0x00000070


	//   ....[1]....
        /*0050*/ 	.word	0x00000100


	//----- nvinfo : EIATTR_CBANK_PARAM_SIZE
	.align		4
.L_59:
        /*0054*/ 	.byte	0x03, 0x19
        /*0056*/ 	.short	0x0014


	//----- nvinfo : EIATTR_PARAM_CBANK
	.align		4
        /*0058*/ 	.byte	0x04, 0x0a
        /*005a*/ 	.short	(.L_61 - .L_60)
	.align		4
.L_60:
        /*005c*/ 	.word	index@(.nv.constant0.relu_fp32)
        /*0060*/ 	.short	0x0380
        /*0062*/ 	.short	0x0014


	//----- nvinfo : EIATTR_SW_WAR
	.align		4
.L_61:
        /*0064*/ 	.byte	0x04, 0x36
        /*0066*/ 	.short	(.L_63 - .L_62)
.L_62:
        /*0068*/ 	.word	0x00000008
.L_63:


//--------------------- .nv.callgraph             --------------------------
	.section	.nv.callgraph,"",@"SHT_CUDA_CALLGRAPH"
	.align	4
	.sectionentsize	8
	.align		4
        /*0000*/ 	.word	0x00000000
	.align		4
        /*0004*/ 	.word	0xffffffff
	.align		4
        /*0008*/ 	.word	0x00000000
	.align		4
        /*000c*/ 	.word	0xfffffffe
	.align		4
        /*0010*/ 	.word	0x00000000
	.align		4
        /*0014*/ 	.word	0xfffffffd
	.align		4
        /*0018*/ 	.word	0x00000000
	.align		4
        /*001c*/ 	.word	0xfffffffc


//--------------------- .text.tanh_fp32           --------------------------
	.section	.text.tanh_fp32,"ax",@progbits
	.align	128
        .global         tanh_fp32
        .type           tanh_fp32,@function
        .size           tanh_fp32,(.L_x_16 - tanh_fp32)
        .other          tanh_fp32,@"STO_CUDA_ENTRY STV_DEFAULT"
tanh_fp32:
.text.tanh_fp32:
[----:B------:R-:W-:Y:S01]  /*0000*/  LDC R1, c[0x0][0x37c] ;  /* 0x0000df00ff017b82 */ /* 0x000fe20000000800 */
[----:B------:R-:W0:Y:S07]  /*0010*/  S2R R0, SR_TID.X ;  /* 0x0000000000007919 */ /* 0x000e2e0000002100 */
[----:B------:R-:W0:Y:S01]  /*0020*/  S2UR UR4, SR_CTAID.X ;  /* 0x00000000000479c3 */ /* 0x000e220000002500 */
[----:B------:R-:W1:Y:S07]  /*0030*/  LDCU UR5, c[0x0][0x390] ;  /* 0x00007200ff0577ac */ /* 0x000e6e0008000800 */
[----:B------:R-:W0:Y:S02]  /*0040*/  LDC R7, c[0x0][0x360] ;  /* 0x0000d800ff077b82 */ /* 0x000e240000000800 */
[----:B0-----:R-:W-:-:S05]  /*0050*/  IMAD R7, R7, UR4, R0 ;  /* 0x0000000407077c24 */ /* 0x001fca000f8e0200 */
[----:B-1----:R-:W-:-:S13]  /*0060*/  ISETP.GE.U32.AND P0, PT, R7, UR5, PT ;  /* 0x0000000507007c0c */ /* 0x002fda000bf06070 */
[----:B------:R-:W-:Y:S05]  /*0070*/  @P0 EXIT ;  /* 0x000000000000094d */ /* 0x000fea0003800000 */
[----:B------:R-:W0:Y:S01]  /*0080*/  LDC.64 R2, c[0x0][0x380] ;  /* 0x0000e000ff027b82 */ /* 0x000e220000000a00 */
[----:B------:R-:W1:Y:S07]  /*0090*/  LDCU.64 UR4, c[0x0][0x358] ;  /* 0x00006b00ff0477ac */ /* 0x000e6e0008000a00 */
[----:B------:R-:W2:Y:S01]  /*00a0*/  LDC.64 R4, c[0x0][0x388] ;  /* 0x0000e200ff047b82 */ /* 0x000ea20000000a00 */
[----:B0-----:R-:W-:-:S06]  /*00b0*/  IMAD.WIDE.U32 R2, R7, 0x4, R2 ;  /* 0x0000000407027825 */ /* 0x001fcc00078e0002 */
[----:B-1----:R-:W3:Y:S01]  /*00c0*/  LDG.E R2, desc[UR4][R2.64] ;  /* 0x0000000402027981 */ /* 0x002ee2000c1e1900 */
[----:B------:R-:W-:Y:S01]  /*00d0*/  BSSY.RECONVERGENT B0, `(.L_x_0) ;  /* 0x0000014000007945 */ /* 0x000fe20003800200 */
[----:B--2---:R-:W-:-:S04]  /*00e0*/  IMAD.WIDE.U32 R4, R7, 0x4, R4 ;  /* 0x0000000407047825 */ /* 0x004fc800078e0004 */
[----:B---3--:R-:W-:-:S05]  /*00f0*/  FMUL R6, R2, 2 ;  /* 0x4000000002067820 */ /* 0x008fca0000400000 */
[----:B------:R-:W-:-:S13]  /*0100*/  FSETP.GEU.AND P0, PT, R6, -126, PT ;  /* 0xc2fc00000600780b */ /* 0x000fda0003f0e000 */
[----:B------:R-:W-:-:S04]  /*0110*/  @!P0 FMUL R6, R6, 0.5 ;  /* 0x3f00000006068820 */ /* 0x000fc80000400000 */
[----:B------:R-:W0:Y:S02]  /*0120*/  MUFU.EX2 R0, R6 ;  /* 0x0000000600007308 */ /* 0x000e240000000800 */
[----:B0-----:R-:W-:-:S04]  /*0130*/  @!P0 FMUL R0, R0, R0 ;  /* 0x0000000000008220 */ /* 0x001fc80000400000 */
[C---:B------:R-:W-:Y:S01]  /*0140*/  FADD R3, R0.reuse, 1 ;  /* 0x3f80000000037421 */ /* 0x040fe20000000000 */
[----:B------:R-:W-:-:S03]  /*0150*/  FADD R0, R0, -1 ;  /* 0xbf80000000007421 */ /* 0x000fc60000000000 */
[----:B------:R-:W0:Y:S08]  /*0160*/  MUFU.RCP R8, R3 ;  /* 0x0000000300087308 */ /* 0x000e300000001000 */
[----:B------:R-:W1:Y:S01]  /*0170*/  FCHK P0, R0, R3 ;  /* 0x0000000300007302 */ /* 0x000e620000000000 */
[----:B0-----:R-:W-:-:S04]  /*0180*/  FFMA R9, -R3, R8, 1 ;  /* 0x3f80000003097423 */ /* 0x001fc80000000108 */
[----:B------:R-:W-:-:S04]  /*0190*/  FFMA R9, R8, R9, R8 ;  /* 0x0000000908097223 */ /* 0x000fc80000000008 */
[----:B------:R-:W-:-:S04]  /*01a0*/  FFMA R2, R0, R9, RZ ;  /* 0x0000000900027223 */ /* 0x000fc800000000ff */
[----:B------:R-:W-:-:S04]  /*01b0*/  FFMA R8, -R3, R2, R0 ;  /* 0x0000000203087223 */ /* 0x000fc80000000100 */
[----:B------:R-:W-:Y:S01]  /*01c0*/  FFMA R9, R9, R8, R2 ;  /* 0x0000000809097223 */ /* 0x000fe20000000002 */
[----:B-1----:R-:W-:Y:S06]  /*01d0*/  @!P0 BRA `(.L_x_1) ;  /* 0x00000000000c8947 */ /* 0x002fec0003800000 */
[----:B------:R-:W-:-:S07]  /*01e0*/  MOV R2, 0x200 ;  /* 0x0000020000027802 */ /* 0x000fce0000000f00 */
[----:B------:R-:W-:Y:S05]  /*01f0*/  CALL.REL.NOINC `($__internal_0_$__cuda_sm3x_div_rn_noftz_f32_slowpath) ;  /* 0x0000000000107944 */ /* 0x000fea0003c00000 */
[----:B------:R-:W-:-:S07]  /*0200*/  IMAD.MOV.U32 R9, RZ, RZ, R0 ;  /* 0x000000ffff097224 */ /* 0x000fce00078e0000 */
.L_x_1:
[----:B------:R-:W-:Y:S05]  /*0210*/  BSYNC.RECONVERGENT B0 ;  /* 0x0000000000007941 */ /* 0x000fea0003800200 */
.L_x_0:
[----:B------:R-:W-:Y:S01]  /*0220*/  STG.E desc[UR4][R4.64], R9 ;  /* 0x0000000904007986 */ /* 0x000fe2000c101904 */
[----:B------:R-:W-:Y:S05]  /*0230*/  EXIT ;  /* 0x000000000000794d */ /* 0x000fea0003800000 */
        .weak           $__internal_0_$__cuda_sm3x_div_rn_noftz_f32_slowpath
        .type           $__internal_0_$__cuda_sm3x_div_rn_noftz_f32_slowpath,@function
        .size           $__internal_0_$__cuda_sm3x_div_rn_noftz_f32_slowpath,(.L_x_16 - $__internal_0_$__cuda_sm3x_div_rn_noftz_f32_slowpath)
$__internal_0_$__cuda_sm3x_div_rn_noftz_f32_slowpath:
[--C-:B------:R-:W-:Y:S01]  /*0240*/  SHF.R.U32.HI R7, RZ, 0x17, R3.reuse ;  /* 0x00000017ff077819 */ /* 0x100fe20000011603 */
[----:B------:R-:W-:Y:S01]  /*0250*/  BSSY.RECONVERGENT B1, `(.L_x_2) ;  /* 0x0000064000017945 */ /* 0x000fe20003800200 */
[--C-:B------:R-:W-:Y:S01]  /*0260*/  SHF.R.U32.HI R6, RZ, 0x17, R0.reuse ;  /* 0x00000017ff067819 */ /* 0x100fe20000011600 */
[----:B------:R-:W-:Y:S01]  /*0270*/  IMAD.MOV.U32 R8, RZ, RZ, R0 ;  /* 0x000000ffff087224 */ /* 0x000fe200078e0000 */
[----:B------:R-:W-:Y:S01]  /*0280*/  LOP3.LUT R7, R7, 0xff, RZ, 0xc0, !PT ;  /* 0x000000ff07077812 */ /* 0x000fe200078ec0ff */
[----:B------:R-:W-:Y:S01]  /*0290*/  IMAD.MOV.U32 R9, RZ, RZ, R3 ;  /* 0x000000ffff097224 */ /* 0x000fe200078e0003 */
[----:B------:R-:W-:-:S03]  /*02a0*/  LOP3.LUT R6, R6, 0xff, RZ, 0xc0, !PT ;  /* 0x000000ff06067812 */ /* 0x000fc600078ec0ff */
[----:B------:R-:W-:Y:S02]  /*02b0*/  VIADD R12, R7, 0xffffffff ;  /* 0xffffffff070c7836 */ /* 0x000fe40000000000 */
[----:B------:R-:W-:-:S03]  /*02c0*/  VIADD R11, R6, 0xffffffff ;  /* 0xffffffff060b7836 */ /* 0x000fc60000000000 */
[----:B------:R-:W-:-:S04]  /*02d0*/  ISETP.GT.U32.AND P0, PT, R12, 0xfd, PT ;  /* 0x000000fd0c00780c */ /* 0x000fc80003f04070 */
[----:B------:R-:W-:-:S13]  /*02e0*/  ISETP.GT.U32.OR P0, PT, R11, 0xfd, P0 ;  /* 0x000000fd0b00780c */ /* 0x000fda0000704470 */
[----:B------:R-:W-:Y:S01]  /*02f0*/  @!P0 IMAD.MOV.U32 R10, RZ, RZ, RZ ;  /* 0x000000ffff0a8224 */ /* 0x000fe200078e00ff */
[----:B------:R-:W-:Y:S06]  /*0300*/  @!P0 BRA `(.L_x_3) ;  /* 0x00000000005c8947 */ /* 0x000fec0003800000 */
[----:B------:R-:W-:Y:S02]  /*0310*/  FSETP.GTU.FTZ.AND P0, PT, |R0|, +INF , PT ;  /* 0x7f8000000000780b */ /* 0x000fe40003f1c200 */
[----:B------:R-:W-:-:S04]  /*0320*/  FSETP.GTU.FTZ.AND P1, PT, |R3|, +INF , PT ;  /* 0x7f8000000300780b */ /* 0x000fc80003f3c200 */
[----:B------:R-:W-:-:S13]  /*0330*/  PLOP3.LUT P0, PT, P0, P1, PT, 0xf8, 0x8f ;  /* 0x00000000008f781c */ /* 0x000fda0000703f70 */
[----:B------:R-:W-:Y:S05]  /*0340*/  @P0 BRA `(.L_x_4) ;  /* 0x00000004004c0947 */ /* 0x000fea0003800000 */
[----:B------:R-:W-:-:S13]  /*0350*/  LOP3.LUT P0, RZ, R9, 0x7fffffff, R8, 0xc8, !PT ;  /* 0x7fffffff09ff7812 */ /* 0x000fda000780c808 */
[----:B------:R-:W-:Y:S05]  /*0360*/  @!P0 BRA `(.L_x_5) ;  /* 0x00000004003c8947 */ /* 0x000fea0003800000 */
[C---:B------:R-:W-:Y:S02]  /*0370*/  FSETP.NEU.FTZ.AND P2, PT, |R0|.reuse, +INF , PT ;  /* 0x7f8000000000780b */ /* 0x040fe40003f5d200 */
[----:B------:R-:W-:Y:S02]  /*0380*/  FSETP.NEU.FTZ.AND P1, PT, |R3|, +INF , PT ;  /* 0x7f8000000300780b */ /* 0x000fe40003f3d200 */
[----:B------:R-:W-:-:S11]  /*0390*/  FSETP.NEU.FTZ.AND P0, PT, |R0|, +INF , PT ;  /* 0x7f8000000000780b */ /* 0x000fd60003f1d200 */
[----:B------:R-:W-:Y:S05]  /*03a0*/  @!P1 BRA !P2, `(.L_x_5) ;  /* 0x00000004002c9947 */ /* 0x000fea0005000000 */
[----:B------:R-:W-:-:S04]  /*03b0*/  LOP3.LUT P2, RZ, R8, 0x7fffffff, RZ, 0xc0, !PT ;  /* 0x7fffffff08ff7812 */ /* 0x000fc8000784c0ff */
[----:B------:R-:W-:-:S13]  /*03c0*/  PLOP3.LUT P1, PT, P1, P2, PT, 0x2f, 0xf2 ;  /* 0x0000000000f2781c */ /* 0x000fda0000f24577 */
[----:B------:R-:W-:Y:S05]  /*03d0*/  @P1 BRA `(.L_x_6) ;  /* 0x0000000400181947 */ /* 0x000fea0003800000 */
[----:B------:R-:W-:-:S04]  /*03e0*/  LOP3.LUT P1, RZ, R9, 0x7fffffff, RZ, 0xc0, !PT ;  /* 0x7fffffff09ff7812 */ /* 0x000fc8000782c0ff */
[----:B------:R-:W-:-:S13]  /*03f0*/  PLOP3.LUT P0, PT, P0, P1, PT, 0x2f, 0xf2 ;  /* 0x0000000000f2781c */ /* 0x000fda0000702577 */
[----:B------:R-:W-:Y:S05]  /*0400*/  @P0 BRA `(.L_x_7) ;  /* 0x0000000400000947 */ /* 0x000fea0003800000 */
[----:B------:R-:W-:Y:S02]  /*0410*/  ISETP.GE.AND P0, PT, R11, RZ, PT ;  /* 0x000000ff0b00720c */ /* 0x000fe40003f06270 */
[----:B------:R-:W-:-:S11]  /*0420*/  ISETP.GE.AND P1, PT, R12, RZ, PT ;  /* 0x000000ff0c00720c */ /* 0x000fd60003f26270 */
[----:B------:R-:W-:Y:S02]  /*0430*/  @P0 IMAD.MOV.U32 R10, RZ, RZ, RZ ;  /* 0x000000ffff0a0224 */ /* 0x000fe400078e00ff */
[----:B------:R-:W-:Y:S01]  /*0440*/  @!P0 FFMA R8, R0, 1.84467440737095516160e+19, RZ ;  /* 0x5f80000000088823 */ /* 0x000fe200000000ff */
[----:B------:R-:W-:Y:S02]  /*0450*/  @!P0 IMAD.MOV.U32 R10, RZ, RZ, -0x40 ;  /* 0xffffffc0ff0a8424 */ /* 0x000fe400078e00ff */
[----:B------:R-:W-:Y:S02]  /*0460*/  @!P1 FFMA R9, R3, 1.84467440737095516160e+19, RZ ;  /* 0x5f80000003099823 */ /* 0x000fe400000000ff */
[----:B------:R-:W-:-:S07]  /*0470*/  @!P1 VIADD R10, R10, 0x40 ;  /* 0x000000400a0a9836 */ /* 0x000fce0000000000 */
.L_x_3:
[----:B------:R-:W-:Y:S01]  /*0480*/  LEA R0, R7, 0xc0800000, 0x17 ;  /* 0xc080000007007811 */ /* 0x000fe200078eb8ff */
[----:B------:R-:W-:Y:S01]  /*0490*/  VIADD R6, R6, 0xffffff81 ;  /* 0xffffff8106067836 */ /* 0x000fe20000000000 */
[----:B------:R-:W-:Y:S03]  /*04a0*/  BSSY.RECONVERGENT B2, `(.L_x_8) ;  /* 0x0000035000027945 */ /* 0x000fe60003800200 */
[----:B------:R-:W-:Y:S01]  /*04b0*/  IMAD.IADD R9, R9, 0x1, -R0 ;  /* 0x0000000109097824 */ /* 0x000fe200078e0a00 */
[C---:B------:R-:W-:Y:S01]  /*04c0*/  IADD3 R7, PT, PT, R6.reuse, 0x7f, -R7 ;  /* 0x0000007f06077810 */ /* 0x040fe20007ffe807 */
[----:B------:R-:W-:Y:S02]  /*04d0*/  IMAD R0, R6, -0x800000, R8 ;  /* 0xff80000006007824 */ /* 0x000fe400078e0208 */
[----:B------:R-:W0:Y:S01]  /*04e0*/  MUFU.RCP R3, R9 ;  /* 0x0000000900037308 */ /* 0x000e220000001000 */
[----:B------:R-:W-:Y:S01]  /*04f0*/  FADD.FTZ R11, -R9, -RZ ;  /* 0x800000ff090b7221 */ /* 0x000fe20000010100 */
[----:B------:R-:W-:-:S03]  /*0500*/  IMAD.IADD R7, R7, 0x1, R10 ;  /* 0x0000000107077824 */ /* 0x000fc600078e020a */
[----:B0-----:R-:W-:-:S04]  /*0510*/  FFMA R12, R3, R11, 1 ;  /* 0x3f800000030c7423 */ /* 0x001fc8000000000b */
[----:B------:R-:W-:-:S04]  /*0520*/  FFMA R12, R3, R12, R3 ;  /* 0x0000000c030c7223 */ /* 0x000fc80000000003 */
[----:B------:R-:W-:-:S04]  /*0530*/  FFMA R3, R0, R12, RZ ;  /* 0x0000000c00037223 */ /* 0x000fc800000000ff */
[----:B------:R-:W-:-:S04]  /*0540*/  FFMA R8, R11, R3, R0 ;  /* 0x000000030b087223 */ /* 0x000fc80000000000 */
[----:B------:R-:W-:-:S04]  /*0550*/  FFMA R13, R12, R8, R3 ;  /* 0x000000080c0d7223 */ /* 0x000fc80000000003 */
[----:B------:R-:W-:-:S04]  /*0560*/  FFMA R8, R11, R13, R0 ;  /* 0x0000000d0b087223 */ /* 0x000fc80000000000 */
[----:B------:R-:W-:-:S05]  /*0570*/  FFMA R0, R12, R8, R13 ;  /* 0x000000080c007223 */ /* 0x000fca000000000d */
[----:B------:R-:W-:-:S04]  /*0580*/  SHF.R.U32.HI R3, RZ, 0x17, R0 ;  /* 0x00000017ff037819 */ /* 0x000fc80000011600 */
[----:B------:R-:W-:-:S05]  /*0590*/  LOP3.LUT R3, R3, 0xff, RZ, 0xc0, !PT ;  /* 0x000000ff03037812 */ /* 0x000fca00078ec0ff */
[----:B------:R-:W-:-:S04]  /*05a0*/  IMAD.IADD R9, R3, 0x1, R7 ;  /* 0x0000000103097824 */ /* 0x000fc800078e0207 */
[----:B------:R-:W-:-:S05]  /*05b0*/  VIADD R3, R9, 0xffffffff ;  /* 0xffffffff09037836 */ /* 0x000fca0000000000 */
[----:B------:R-:W-:-:S13]  /*05c0*/  ISETP.GE.U32.AND P0, PT, R3, 0xfe, PT ;  /* 0x000000fe0300780c */ /* 0x000fda0003f06070 */
[----:B------:R-:W-:Y:S05]  /*05d0*/  @!P0 BRA `(.L_x_9) ;  /* 0x0000000000808947 */ /* 0x000fea0003800000 */
[----:B------:R-:W-:-:S13]  /*05e0*/  ISETP.GT.AND P0, PT, R9, 0xfe, PT ;  /* 0x000000fe0900780c */ /* 0x000fda0003f04270 */
[----:B------:R-:W-:Y:S05]  /*05f0*/  @P0 BRA `(.L_x_10) ;  /* 0x00000000006c0947 */ /* 0x000fea0003800000 */
[----:B------:R-:W-:-:S13]  /*0600*/  ISETP.GE.AND P0, PT, R9, 0x1, PT ;  /* 0x000000010900780c */ /* 0x000fda0003f06270 */
[----:B------:R-:W-:Y:S05]  /*0610*/  @P0 BRA `(.L_x_11) ;  /* 0x0000000000740947 */ /* 0x000fea0003800000 */
[----:B------:R-:W-:Y:S02]  /*0620*/  ISETP.GE.AND P0, PT, R9, -0x18, PT ;  /* 0xffffffe80900780c */ /* 0x000fe40003f06270 */
[----:B------:R-:W-:-:S11]  /*0630*/  LOP3.LUT R0, R0, 0x80000000, RZ, 0xc0, !PT ;  /* 0x8000000000007812 */ /* 0x000fd600078ec0ff */
[----:B------:R-:W-:Y:S05]  /*0640*/  @!P0 BRA `(.L_x_11) ;  /* 0x0000000000688947 */ /* 0x000fea0003800000 */
[CCC-:B------:R-:W-:Y:S01]  /*0650*/  FFMA.RZ R3, R12.reuse, R8.reuse, R13.reuse ;  /* 0x000000080c037223 */ /* 0x1c0fe2000000c00d */
[CCC-:B------:R-:W-:Y:S01]  /*0660*/  FFMA.RM R6, R12.reuse, R8.reuse, R13.reuse ;  /* 0x000000080c067223 */ /* 0x1c0fe2000000400d */
[C---:B------:R-:W-:Y:S02]  /*0670*/  ISETP.NE.AND P2, PT, R9.reuse, RZ, PT ;  /* 0x000000ff0900720c */ /* 0x040fe40003f45270 */
[----:B------:R-:W-:Y:S02]  /*0680*/  ISETP.NE.AND P1, PT, R9, RZ, PT ;  /* 0x000000ff0900720c */ /* 0x000fe40003f25270 */
[----:B------:R-:W-:Y:S01]  /*0690*/  LOP3.LUT R7, R3, 0x7fffff, RZ, 0xc0, !PT ;  /* 0x007fffff03077812 */ /* 0x000fe200078ec0ff */
[----:B------:R-:W-:Y:S01]  /*06a0*/  FFMA.RP R3, R12, R8, R13 ;  /* 0x000000080c037223 */ /* 0x000fe2000000800d */
[----:B------:R-:W-:Y:S02]  /*06b0*/  VIADD R8, R9, 0x20 ;  /* 0x0000002009087836 */ /* 0x000fe40000000000 */
[----:B------:R-:W-:Y:S01]  /*06c0*/  LOP3.LUT R7, R7, 0x800000, RZ, 0xfc, !PT ;  /* 0x0080000007077812 */ /* 0x000fe200078efcff */
[----:B------:R-:W-:Y:S01]  /*06d0*/  IMAD.MOV R9, RZ, RZ, -R9 ;  /* 0x000000ffff097224 */ /* 0x000fe200078e0a09 */
[----:B------:R-:W-:-:S02]  /*06e0*/  FSETP.NEU.FTZ.AND P0, PT, R3, R6, PT ;  /* 0x000000060300720b */ /* 0x000fc40003f1d000 */
[----:B------:R-:W-:Y:S02]  /*06f0*/  SHF.L.U32 R8, R7, R8, RZ ;  /* 0x0000000807087219 */ /* 0x000fe400000006ff */
[----:B------:R-:W-:Y:S02]  /*0700*/  SEL R6, R9, RZ, P2 ;  /* 0x000000ff09067207 */ /* 0x000fe40001000000 */
[----:B------:R-:W-:Y:S02]  /*0710*/  ISETP.NE.AND P1, PT, R8, RZ, P1 ;  /* 0x000000ff0800720c */ /* 0x000fe40000f25270 */
[----:B------:R-:W-:Y:S02]  /*0720*/  SHF.R.U32.HI R6, RZ, R6, R7 ;  /* 0x00000006ff067219 */ /* 0x000fe40000011607 */
[----:B------:R-:W-:Y:S02]  /*0730*/  PLOP3.LUT P0, PT, P0, P1, PT, 0xf8, 0x8f ;  /* 0x00000000008f781c */ /* 0x000fe40000703f70 */
[----:B------:R-:W-:-:S02]  /*0740*/  SHF.R.U32.HI R8, RZ, 0x1, R6 ;  /* 0x00000001ff087819 */ /* 0x000fc40000011606 */
[----:B------:R-:W-:-:S04]  /*0750*/  SEL R3, RZ, 0x1, !P0 ;  /* 0x00000001ff037807 */ /* 0x000fc80004000000 */
[----:B------:R-:W-:-:S04]  /*0760*/  LOP3.LUT R3, R3, 0x1, R8, 0xf8, !PT ;  /* 0x0000000103037812 */ /* 0x000fc800078ef808 */
[----:B------:R-:W-:-:S05]  /*0770*/  LOP3.LUT R3, R3, R6, RZ, 0xc0, !PT ;  /* 0x0000000603037212 */ /* 0x000fca00078ec0ff */
[----:B------:R-:W-:-:S05]  /*0780*/  IMAD.IADD R3, R8, 0x1, R3 ;  /* 0x0000000108037824 */ /* 0x000fca00078e0203 */
[----:B------:R-:W-:Y:S01]  /*0790*/  LOP3.LUT R0, R3, R0, RZ, 0xfc, !PT ;  /* 0x0000000003007212 */ /* 0x000fe200078efcff */
[----:B------:R-:W-:Y:S06]  /*07a0*/  BRA `(.L_x_11) ;  /* 0x0000000000107947 */ /* 0x000fec0003800000 */
.L_x_10:
[----:B------:R-:W-:-:S04]  /*07b0*/  LOP3.LUT R0, R0, 0x80000000, RZ, 0xc0, !PT ;  /* 0x8000000000007812 */ /* 0x000fc800078ec0ff */
[----:B------:R-:W-:Y:S01]  /*07c0*/  LOP3.LUT R0, R0, 0x7f800000, RZ, 0xfc, !PT ;  /* 0x7f80000000007812 */ /* 0x000fe200078efcff */
[----:B------:R-:W-:Y:S06]  /*07d0*/  BRA `(.L_x_11) ;  /* 0x0000000000047947 */ /* 0x000fec0003800000 */
.L_x_9:
[----:B------:R-:W-:-:S07]  /*07e0*/  IMAD R0, R7, 0x800000, R0 ;  /* 0x0080000007007824 */ /* 0x000fce00078e0200 */
.L_x_11:
[----:B------:R-:W-:Y:S05]  /*07f0*/  BSYNC.RECONVERGENT B2 ;  /* 0x0000000000027941 */ /* 0x000fea0003800200 */
.L_x_8:
[----:B------:R-:W-:Y:S05]  /*0800*/  BRA `(.L_x_12) ;  /* 0x0000000000207947 */ /* 0x000fea0003800000 */
.L_x_7:
[----:B------:R-:W-:-:S04]  /*0810*/  LOP3.LUT R0, R9, 0x80000000, R8, 0x48, !PT ;  /* 0x8000000009007812 */ /* 0x000fc800078e4808 */
[----:B------:R-:W-:Y:S01]  /*0820*/  LOP3.LUT R0, R0, 0x7f800000, RZ, 0xfc, !PT ;  /* 0x7f80000000007812 */ /* 0x000fe200078efcff */
[----:B------:R-:W-:Y:S06]  /*0830*/  BRA `(.L_x_12) ;  /* 0x0000000000147947 */ /* 0x000fec0003800000 */
.L_x_6:
[----:B------:R-:W-:Y:S01]  /*0840*/  LOP3.LUT R0, R9, 0x80000000, R8, 0x48, !PT ;  /* 0x8000000009007812 */ /* 0x000fe200078e4808 */
[----:B------:R-:W-:Y:S06]  /*0850*/  BRA `(.L_x_12) ;  /* 0x00000000000c7947 */ /* 0x000fec0003800000 */
.L_x_5:
[----:B------:R-:W0:Y:S01]  /*0860*/  MUFU.RSQ R0, -QNAN ;  /* 0xffc0000000007908 */ /* 0x000e220000001400 */
[----:B------:R-:W-:Y:S05]  /*0870*/  BRA `(.L_x_12) ;  /* 0x0000000000047947 */ /* 0x000fea0003800000 */
.L_x_4:
[----:B------:R-:W-:-:S07]  /*0880*/  FADD.FTZ R0, R0, R3 ;  /* 0x0000000300007221 */ /* 0x000fce0000010000 */
.L_x_12:
[----:B------:R-:W-:Y:S05]  /*0890*/  BSYNC.RECONVERGENT B1 ;  /* 0x0000000000017941 */ /* 0x000fea0003800200 */
.L_x_2:
[----:B------:R-:W-:-:S04]  /*08a0*/  IMAD.MOV.U32 R3, RZ, RZ, 0x0 ;  /* 0x00000000ff037424 */ /* 0x000fc800078e00ff */
[----:B0-----:R-:W-:Y:S05]  /*08b0*/  RET.REL.NODEC R2 `(tanh_fp32) ;  /* 0xfffffff402d07950 */ /* 0x001fea0003c3ffff */
.L_x_13:
[----:B------:R-:W-:-:S00]  /*08c0*/  BRA `(.L_x_13) ;  /* 0xfffffffc00fc7947 */ /* 0x000fc0000383ffff */
[----:B------:R-:W-:-:S00]  /*08d0*/  NOP ;  /* 0x0000000000007918 */ /* 0x000fc00000000000 */
        /* <DEDUP_REMOVED lines=10> */
.L_x_16:


//--------------------- .text.sigmoid_fp32        --------------------------
	.section	.text.sigmoid_fp32,"ax",@progbits
	.align	128
        .global         sigmoid_fp32
        .type           sigmoid_fp32,@function
        .size           sigmoid_fp32,(.L_x_18 - sigmoid_fp32)
        .other          sigmoid_fp32,@"STO_CUDA_ENTRY STV_DEFAULT"
sigmoid_fp32:
.text.sigmoid_fp32:
        /* <DEDUP_REMOVED lines=9> */
[----:B------:R-:W1:Y:S01]  /*0090*/  LDCU.64 UR4, c[0x0][0x358] ;  /* 0x00006b00ff0477ac */ /* 0x000e620008000a00 */
[----:B0-----:R-:W-:-:S06]  /*00a0*/  IMAD.WIDE.U32 R2, R7, 0x4, R2 ;  /* 0x0000000407027825 */ /* 0x001fcc00078e0002 */
[----:B-1----:R-:W2:Y:S01]  /*00b0*/  LDG.E R2, desc[UR4][R2.64] ;  /* 0x0000000402027981 */ /* 0x002ea2000c1e1900 */
[----:B------:R-:W-:Y:S02]  /*00c0*/  HFMA2 R9, -RZ, RZ, 1.875, 0 ;  /* 0x3f800000ff097431 */ /* 0x000fe400000001ff */
[C---:B--2---:R-:W-:Y:S01]  /*00d0*/  FMUL R5, R2.reuse, -0.5 ;  /* 0xbf00000002057820 */ /* 0x044fe20000400000 */
[----:B------:R-:W-:-:S04]  /*00e0*/  FSETP.GEU.AND P0, PT, -R2, -126, PT ;  /* 0xc2fc00000200780b */ /* 0x000fc80003f0e100 */
[----:B------:R-:W-:-:S04]  /*00f0*/  FSEL R0, R5, -R2, !P0 ;  /* 0x8000000205007208 */ /* 0x000fc80004000000 */
[----:B------:R-:W0:Y:S05]  /*0100*/  MUFU.EX2 R4, R0 ;  /* 0x0000000000047308 */ /* 0x000e2a0000000800 */
[----:B0-----:R-:W-:-:S04]  /*0110*/  @!P0 FMUL R4, R4, R4 ;  /* 0x0000000404048220 */ /* 0x001fc80000400000 */
[----:B------:R-:W-:Y:S02]  /*0120*/  FADD R6, R4, 1 ;  /* 0x3f80000004067421 */ /* 0x000fe40000000000 */
[----:B------:R-:W0:Y:S03]  /*0130*/  LDC.64 R4, c[0x0][0x388] ;  /* 0x0000e200ff047b82 */ /* 0x000e260000000a00 */
[----:B------:R-:W-:-:S04]  /*0140*/  FSETP.GT.AND P0, PT, R6, 8.50705917302346158658e+37, PT ;  /* 0x7e8000000600780b */ /* 0x000fc80003f04000 */
[----:B------:R-:W-:-:S05]  /*0150*/  FSEL R9, R9, 0.25, !P0 ;  /* 0x3e80000009097808 */ /* 0x000fca0004000000 */
[----:B------:R-:W-:-:S06]  /*0160*/  FMUL R6, R6, R9 ;  /* 0x0000000906067220 */ /* 0x000fcc0000400000 */
[----:B------:R-:W1:Y:S01]  /*0170*/  MUFU.RCP R6, R6 ;  /* 0x0000000600067308 */ /* 0x000e620000001000 */
[----:B0-----:R-:W-:-:S04]  /*0180*/  IMAD.WIDE.U32 R2, R7, 0x4, R4 ;  /* 0x0000000407027825 */ /* 0x001fc800078e0004 */
[----:B-1----:R-:W-:-:S05]  /*0190*/  FMUL R9, R9, R6 ;  /* 0x0000000609097220 */ /* 0x002fca0000400000 */
[----:B------:R-:W-:Y:S01]  /*01a0*/  STG.E desc[UR4][R2.64], R9 ;  /* 0x0000000902007986 */ /* 0x000fe2000c101904 */
[----:B------:R-:W-:Y:S05]  /*01b0*/  EXIT ;  /* 0x000000000000794d */ /* 0x000fea0003800000 */
.L_x_14:
        /* <DEDUP_REMOVED lines=12> */
.L_x_18:


//--------------------- .text.relu_fp32           --------------------------
	.section	.text.relu_fp32,"ax",@progbits
	.align	128
        .global         relu_fp32
        .type           relu_fp32,@function
        .size           relu_fp32,(.L_x_19 - relu_fp32)
        .other          relu_fp32,@"STO_CUDA_ENTRY STV_DEFAULT"
relu_fp32:
.text.relu_fp32:
        /* <DEDUP_REMOVED lines=13> */
[----:B--2---:R-:W-:Y:S01]  /*00d0*/  IMAD.WIDE.U32 R4, R7, 0x4, R4 ;  /* 0x0000000407047825 */ /* 0x004fe200078e0004 */
[----:B---3--:R-:W-:-:S05]  /*00e0*/  FMNMX R7, RZ, R2, !PT ;  /* 0x00000002ff077209 */ /* 0x008fca0007800000 */
[----:B------:R-:W-:Y:S01]  /*00f0*/  STG.E desc[UR4][R4.64], R7 ;  /* 0x0000000704007986 */ /* 0x000fe2000c101904 */
[----:B------:R-:W-:Y:S05]  /*0100*/  EXIT ;  /* 0x000000000000794d */ /* 0x000fea0003800000 */
.L_x_15:
        /* <DEDUP_REMOVED lines=15> */
.L_x_19:


//--------------------- .nv.shared.reserved.0     --------------------------
	.section	.nv.shared.reserved.0,"aw",@nobits
	.weak		__nv_reservedSMEM_offset_0_alias
	.size		__nv_reservedSMEM_offset_0_alias, 0, 64
	.other		__nv_reservedSMEM_offset_0_alias,@"STO_CUDA_RESERVED_SHARED STV_DEFAULT"
__nv_reservedSMEM_offset_0_alias:
	.zero		0
	.zero		64


//--------------------- .nv.constant0.tanh_fp32   --------------------------
	.section	.nv.constant0.tanh_fp32,"a",@progbits
	.sectionflags	@""
	.align	4
.nv.constant0.tanh_fp32:
	.zero		916


//--------------------- .nv.constant0.sigmoid_fp32 --------------------------
	.section	.nv.constant0.sigmoid_fp32,"a",@progbits
	.sectionflags	@""
	.align	4
.nv.constant0.sigmoid_fp32:
	.zero		916


//--------------------- .nv.constant0.relu_fp32   --------------------------
	.section	.nv.constant0.relu_fp32,"a",@progbits
	.sectionflags	@""
	.align	4
.nv.constant0.relu_fp32:
	.zero		916


//--------------------- SYMBOLS --------------------------

	.type		.nv.reservedSmem.offset0,@object
	.size		.nv.reservedSmem.offset0,0x4
